//
// Generated by NVIDIA NVVM Compiler
//
// Compiler Build ID: CL-36424714
// Cuda compilation tools, release 13.0, V13.0.88
// Based on NVVM 20.0.0
//

.version 9.0
.target sm_100
.address_size 64

	// .globl	_Z20A_plus_B_in_A_kerneliPdS_

.visible .entry _Z20A_plus_B_in_A_kerneliPdS_(
	.param .u32 _Z20A_plus_B_in_A_kerneliPdS__param_0,
	.param .u64 .ptr .align 1 _Z20A_plus_B_in_A_kerneliPdS__param_1,
	.param .u64 .ptr .align 1 _Z20A_plus_B_in_A_kerneliPdS__param_2
)
{
	.reg .pred 	%p<5>;
	.reg .b32 	%r<26>;
	.reg .b64 	%rd<8>;
	.reg .b64 	%fd<4>;

	ld.param.u32 	%r13, [_Z20A_plus_B_in_A_kerneliPdS__param_0];
	ld.param.u64 	%rd3, [_Z20A_plus_B_in_A_kerneliPdS__param_1];
	ld.param.u64 	%rd4, [_Z20A_plus_B_in_A_kerneliPdS__param_2];
	mov.u32 	%r14, %ctaid.x;
	mov.u32 	%r1, %ntid.x;
	mov.u32 	%r15, %tid.x;
	mad.lo.s32 	%r23, %r14, %r1, %r15;
	setp.ge.s32 	%p1, %r23, %r13;
	@%p1 bra 	$L__BB0_6;
	mov.u32 	%r16, %ntid.y;
	mov.u32 	%r17, %nctaid.y;
	mul.lo.s32 	%r3, %r16, %r17;
	mov.u32 	%r18, %nctaid.x;
	mul.lo.s32 	%r4, %r1, %r18;
	mov.u32 	%r19, %tid.y;
	mov.u32 	%r20, %ctaid.y;
	mad.lo.s32 	%r25, %r20, %r16, %r19;
	cvta.to.global.u64 	%rd1, %rd3;
	cvta.to.global.u64 	%rd2, %rd4;
$L__BB0_2:
	setp.ge.s32 	%p2, %r25, %r13;
	@%p2 bra 	$L__BB0_5;
	mul.lo.s32 	%r8, %r23, %r13;
$L__BB0_4:
	add.s32 	%r21, %r25, %r8;
	mul.wide.s32 	%rd5, %r21, 8;
	add.s64 	%rd6, %rd1, %rd5;
	ld.global.f64 	%fd1, [%rd6];
	add.s64 	%rd7, %rd2, %rd5;
	ld.global.f64 	%fd2, [%rd7];
	add.f64 	%fd3, %fd1, %fd2;
	st.global.f64 	[%rd6], %fd3;
	add.s32 	%r25, %r25, %r3;
	setp.lt.s32 	%p3, %r25, %r13;
	@%p3 bra 	$L__BB0_4;
$L__BB0_5:
	add.s32 	%r23, %r23, %r4;
	setp.lt.s32 	%p4, %r23, %r13;
	@%p4 bra 	$L__BB0_2;
$L__BB0_6:
	ret;

}


// ===== COMPILED SASS (sm_100) =====

	.target	sm_100

	.elftype	@"ET_EXEC"


//--------------------- .note.nv.tkinfo           --------------------------
	.section	.note.nv.tkinfo,"",@"SHT_NOTE"
	.sectionflags	@"SHF_NOTE_NV_TKINFO"
	.tkinfo
        /*0018*/ 	.word	0x00000002
        /*0030*/ 	.string	""
        /*0030*/ 	.string	"ptxas"
        /*0030*/ 	.string	"Cuda compilation tools, release 13.0, V13.0.88"
        /*0030*/ 	.string	"Build cuda_13.0.r13.0/compiler.36424714_0"
        /*0030*/ 	.string	"-arch sm_100 -m 64 "



//--------------------- .note.nv.cuinfo           --------------------------
	.section	.note.nv.cuinfo,"",@"SHT_NOTE"
	.sectionflags	@"SHF_NOTE_NV_CUINFO"
        /*0018*/ 	.short	0x0002
        /*001a*/ 	.short	0x0064
        /*001c*/ 	.short	0x0082
	.zero		2


//--------------------- .nv.info                  --------------------------
	.section	.nv.info,"",@"SHT_CUDA_INFO"
	.align	4


	//----- nvinfo : EIATTR_REGCOUNT
	.align		4
        /*0000*/ 	.byte	0x04, 0x2f
        /*0002*/ 	.short	(.L_1 - .L_0)
	.align		4
.L_0:
        /*0004*/ 	.word	index@(_Z20A_plus_B_in_A_kerneliPdS_)
        /*0008*/ 	.word	0x00000012


	//----- nvinfo : EIATTR_FRAME_SIZE
	.align		4
.L_1:
        /*000c*/ 	.byte	0x04, 0x11
        /*000e*/ 	.short	(.L_3 - .L_2)
	.align		4
.L_2:
        /*0010*/ 	.word	index@(_Z20A_plus_B_in_A_kerneliPdS_)
        /*0014*/ 	.word	0x00000000


	//----- nvinfo : EIATTR_MIN_STACK_SIZE
	.align		4
.L_3:
        /*0018*/ 	.byte	0x04, 0x12
        /*001a*/ 	.short	(.L_5 - .L_4)
	.align		4
.L_4:
        /*001c*/ 	.word	index@(_Z20A_plus_B_in_A_kerneliPdS_)
        /*0020*/ 	.word	0x00000000
.L_5:


//--------------------- .nv.compat                --------------------------
	.section	.nv.compat,"",@"SHT_CUDA_COMPAT_INFO"
	.align	4
        /*0000*/ 	.byte	0x02, 0x09, 0x00, 0x00, 0x02, 0x02, 0x01, 0x00, 0x02, 0x05, 0x05, 0x00, 0x03, 0x07, 0x01, 0x01
        /*0010*/ 	.byte	0x02, 0x03, 0x00, 0x00, 0x02, 0x06, 0x01, 0x00, 0x04, 0x0b, 0x08, 0x00, 0x01, 0x00, 0x00, 0x00
        /*0020*/ 	.byte	0x00, 0x00, 0x00, 0x00


//--------------------- .nv.info._Z20A_plus_B_in_A_kerneliPdS_ --------------------------
	.section	.nv.info._Z20A_plus_B_in_A_kerneliPdS_,"",@"SHT_CUDA_INFO"
	.sectionflags	@""
	.align	4


	//----- nvinfo : EIATTR_CUDA_API_VERSION
	.align		4
        /*0000*/ 	.byte	0x04, 0x37
        /*0002*/ 	.short	(.L_7 - .L_6)
.L_6:
        /*0004*/ 	.word	0x00000082


	//----- nvinfo : EIATTR_KPARAM_INFO
	.align		4
.L_7:
        /*0008*/ 	.byte	0x04, 0x17
        /*000a*/ 	.short	(.L_9 - .L_8)
.L_8:
        /*000c*/ 	.word	0x00000000
        /*0010*/ 	.short	0x0002
        /*0012*/ 	.short	0x0010
        /*0014*/ 	.byte	0x00, 0xf5, 0x21, 0x00


	//----- nvinfo : EIATTR_KPARAM_INFO
	.align		4
.L_9:
        /*0018*/ 	.byte	0x04, 0x17
        /*001a*/ 	.short	(.L_11 - .L_10)
.L_10:
        /*001c*/ 	.word	0x00000000
        /*0020*/ 	.short	0x0001
        /*0022*/ 	.short	0x0008
        /*0024*/ 	.byte	0x00, 0xf5, 0x21, 0x00


	//----- nvinfo : EIATTR_KPARAM_INFO
	.align		4
.L_11:
        /*0028*/ 	.byte	0x04, 0x17
        /*002a*/ 	.short	(.L_13 - .L_12)
.L_12:
        /*002c*/ 	.word	0x00000000
        /*0030*/ 	.short	0x0000
        /*0032*/ 	.short	0x0000
        /*0034*/ 	.byte	0x00, 0xf0, 0x11, 0x00


	//----- nvinfo : EIATTR_SPARSE_MMA_MASK
	.align		4
.L_13:
        /*0038*/ 	.byte	0x03, 0x50
        /*003a*/ 	.short	0x0000


	//----- nvinfo : EIATTR_MAXREG_COUNT
	.align		4
        /*003c*/ 	.byte	0x03, 0x1b
        /*003e*/ 	.short	0x00ff


	//----- nvinfo : EIATTR_MERCURY_ISA_VERSION
	.align		4
        /*0040*/ 	.byte	0x03, 0x5f
        /*0042*/ 	.short	0x0101


	//----- nvinfo : EIATTR_VRC_CTA_INIT_COUNT
	.align		4
        /*0044*/ 	.byte	0x02, 0x4a
	.zero		1
	.zero		1


	//----- nvinfo : EIATTR_EXIT_INSTR_OFFSETS
	.align		4
        /*0048*/ 	.byte	0x04, 0x1c
        /*004a*/ 	.short	(.L_15 - .L_14)


	//   ....[0]....
.L_14:
        /*004c*/ 	.word	0x00000070


	//   ....[1]....
        /*0050*/ 	.word	0x00000250


	//----- nvinfo : EIATTR_CRS_STACK_SIZE
	.align		4
.L_15:
        /*0054*/ 	.byte	0x04, 0x1e
        /*0056*/ 	.short	(.L_17 - .L_16)
.L_16:
        /*0058*/ 	.word	0x00000000


	//----- nvinfo : EIATTR_CBANK_PARAM_SIZE
	.align		4
.L_17:
        /*005c*/ 	.byte	0x03, 0x19
        /*005e*/ 	.short	0x0018


	//----- nvinfo : EIATTR_PARAM_CBANK
	.align		4
        /*0060*/ 	.byte	0x04, 0x0a
        /*0062*/ 	.short	(.L_19 - .L_18)
	.align		4
.L_18:
        /*0064*/ 	.word	index@(.nv.constant0._Z20A_plus_B_in_A_kerneliPdS_)
        /*0068*/ 	.short	0x0380
        /*006a*/ 	.short	0x0018


	//----- nvinfo : EIATTR_SW_WAR
	.align		4
.L_19:
        /*006c*/ 	.byte	0x04, 0x36
        /*006e*/ 	.short	(.L_21 - .L_20)
.L_20:
        /*0070*/ 	.word	0x00000008
.L_21:


//--------------------- .nv.callgraph             --------------------------
	.section	.nv.callgraph,"",@"SHT_CUDA_CALLGRAPH"
	.align	4
	.sectionentsize	8
	.align		4
        /*0000*/ 	.word	0x00000000
	.align		4
        /*0004*/ 	.word	0xffffffff
	.align		4
        /*0008*/ 	.word	0x00000000
	.align		4
        /*000c*/ 	.word	0xfffffffe
	.align		4
        /*0010*/ 	.word	0x00000000
	.align		4
        /*0014*/ 	.word	0xfffffffd
	.align		4
        /*0018*/ 	.word	0x00000000
	.align		4
        /*001c*/ 	.word	0xfffffffc


//--------------------- .text._Z20A_plus_B_in_A_kerneliPdS_ --------------------------
	.section	.text._Z20A_plus_B_in_A_kerneliPdS_,"ax",@progbits
	.align	128
        .global         _Z20A_plus_B_in_A_kerneliPdS_
        .type           _Z20A_plus_B_in_A_kerneliPdS_,@function
        .size           _Z20A_plus_B_in_A_kerneliPdS_,(.L_x_5 - _Z20A_plus_B_in_A_kerneliPdS_)
        .other          _Z20A_plus_B_in_A_kerneliPdS_,@"STO_CUDA_ENTRY STV_DEFAULT"
_Z20A_plus_B_in_A_kerneliPdS_:
.text._Z20A_plus_B_in_A_kerneliPdS_:
[----:B------:R-:W-:Y:S01]  /*0000*/  LDC R1, c[0x0][0x37c] ;  /* 0x0000df00ff017b82 */ /* 0x000fe20000000800 */
[----:B------:R-:W0:Y:S07]  /*0010*/  S2R R0, SR_TID.X ;  /* 0x0000000000007919 */ /* 0x000e2e0000002100 */
[----:B------:R-:W0:Y:S01]  /*0020*/  S2UR UR4, SR_CTAID.X ;  /* 0x00000000000479c3 */ /* 0x000e220000002500 */
[----:B------:R-:W1:Y:S07]  /*0030*/  LDCU UR5, c[0x0][0x380] ;  /* 0x00007000ff0577ac */ /* 0x000e6e0008000800 */
[----:B------:R-:W0:Y:S02]  /*0040*/  LDC R13, c[0x0][0x360] ;  /* 0x0000d800ff0d7b82 */ /* 0x000e240000000800 */
[----:B0-----:R-:W-:-:S05]  /*0050*/  IMAD R0, R13, UR4, R0 ;  /* 0x000000040d007c24 */ /* 0x001fca000f8e0200 */
[----:B-1----:R-:W-:-:S13]  /*0060*/  ISETP.GE.AND P0, PT, R0, UR5, PT ;  /* 0x0000000500007c0c */ /* 0x002fda000bf06270 */
[----:B------:R-:W-:Y:S05]  /*0070*/  @P0 EXIT ;  /* 0x000000000000094d */ /* 0x000fea0003800000 */
[----:B------:R-:W0:Y:S01]  /*0080*/  S2R R15, SR_TID.Y ;  /* 0x00000000000f7919 */ /* 0x000e220000002200 */
[----:B------:R-:W1:Y:S01]  /*0090*/  LDCU UR5, c[0x0][0x364] ;  /* 0x00006c80ff0577ac */ /* 0x000e620008000800 */
[----:B------:R-:W0:Y:S01]  /*00a0*/  S2R R2, SR_CTAID.Y ;  /* 0x0000000000027919 */ /* 0x000e220000002600 */
[----:B------:R-:W1:Y:S01]  /*00b0*/  LDCU UR4, c[0x0][0x374] ;  /* 0x00006e80ff0477ac */ /* 0x000e620008000800 */
[----:B------:R-:W2:Y:S01]  /*00c0*/  LDCU UR6, c[0x0][0x370] ;  /* 0x00006e00ff0677ac */ /* 0x000ea20008000800 */
[----:B------:R-:W3:Y:S01]  /*00d0*/  LDCU.64 UR8, c[0x0][0x358] ;  /* 0x00006b00ff0877ac */ /* 0x000ee20008000a00 */
[----:B-1----:R-:W-:Y:S01]  /*00e0*/  UIMAD UR4, UR5, UR4, URZ ;  /* 0x00000004050472a4 */ /* 0x002fe2000f8e02ff */
[----:B--2---:R-:W-:Y:S02]  /*00f0*/  IMAD R13, R13, UR6, RZ ;  /* 0x000000060d0d7c24 */ /* 0x004fe4000f8e02ff */
[----:B0--3--:R-:W-:-:S09]  /*0100*/  IMAD R15, R2, UR5, R15 ;  /* 0x00000005020f7c24 */ /* 0x009fd2000f8e020f */
.L_x_3:
[----:B0-----:R-:W0:Y:S01]  /*0110*/  LDC R12, c[0x0][0x380] ;  /* 0x0000e000ff0c7b82 */ /* 0x001e220000000800 */
[----:B------:R-:W-:Y:S07]  /*0120*/  BSSY.RECONVERGENT B0, `(.L_x_0) ;  /* 0x000000f000007945 */ /* 0x000fee0003800200 */
[----:B------:R-:W1:Y:S08]  /*0130*/  LDC.64 R8, c[0x0][0x388] ;  /* 0x0000e200ff087b82 */ /* 0x000e700000000a00 */
[----:B--2---:R-:W2:Y:S01]  /*0140*/  LDC.64 R10, c[0x0][0x390] ;  /* 0x0000e400ff0a7b82 */ /* 0x004ea20000000a00 */
[----:B0-----:R-:W-:-:S13]  /*0150*/  ISETP.GE.AND P0, PT, R15, R12, PT ;  /* 0x0000000c0f00720c */ /* 0x001fda0003f06270 */
[----:B-1----:R-:W-:Y:S05]  /*0160*/  @P0 BRA `(.L_x_1) ;  /* 0x0000000000280947 */ /* 0x002fea0003800000 */
.L_x_2:
[----:B0-----:R-:W-:-:S04]  /*0170*/  IMAD R3, R0, R12, R15 ;  /* 0x0000000c00037224 */ /* 0x001fc800078e020f */
[----:B--2---:R-:W-:-:S04]  /*0180*/  IMAD.WIDE R6, R3, 0x8, R10 ;  /* 0x0000000803067825 */ /* 0x004fc800078e020a */
[----:B------:R-:W-:Y:S02]  /*0190*/  IMAD.WIDE R2, R3, 0x8, R8 ;  /* 0x0000000803027825 */ /* 0x000fe400078e0208 */
[----:B------:R-:W2:Y:S04]  /*01a0*/  LDG.E.64 R6, desc[UR8][R6.64] ;  /* 0x0000000806067981 */ /* 0x000ea8000c1e1b00 */
[----:B------:R-:W2:Y:S01]  /*01b0*/  LDG.E.64 R4, desc[UR8][R2.64] ;  /* 0x0000000802047981 */ /* 0x000ea2000c1e1b00 */
[----:B------:R-:W-:-:S04]  /*01c0*/  IADD3 R15, PT, PT, R15, UR4, RZ ;  /* 0x000000040f0f7c10 */ /* 0x000fc8000fffe0ff */
[----:B------:R-:W-:Y:S01]  /*01d0*/  ISETP.GE.AND P0, PT, R15, R12, PT ;  /* 0x0000000c0f00720c */ /* 0x000fe20003f06270 */
[----:B--2---:R-:W-:-:S07]  /*01e0*/  DADD R4, R4, R6 ;  /* 0x0000000004047229 */ /* 0x004fce0000000006 */
[----:B------:R0:W-:Y:S05]  /*01f0*/  STG.E.64 desc[UR8][R2.64], R4 ;  /* 0x0000000402007986 */ /* 0x0001ea000c101b08 */
[----:B------:R-:W-:Y:S05]  /*0200*/  @!P0 BRA `(.L_x_2) ;  /* 0xfffffffc00d88947 */ /* 0x000fea000383ffff */
.L_x_1:
[----:B------:R-:W-:Y:S05]  /*0210*/  BSYNC.RECONVERGENT B0 ;  /* 0x0000000000007941 */ /* 0x000fea0003800200 */
.L_x_0:
[----:B------:R-:W-:-:S04]  /*0220*/  IADD3 R0, PT, PT, R13, R0, RZ ;  /* 0x000000000d007210 */ /* 0x000fc80007ffe0ff */
[----:B------:R-:W-:-:S13]  /*0230*/  ISETP.GE.AND P0, PT, R0, R12, PT ;  /* 0x0000000c0000720c */ /* 0x000fda0003f06270 */
[----:B------:R-:W-:Y:S05]  /*0240*/  @!P0 BRA `(.L_x_3) ;  /* 0xfffffffc00b08947 */ /* 0x000fea000383ffff */
[----:B------:R-:W-:Y:S05]  /*0250*/  EXIT ;  /* 0x000000000000794d */ /* 0x000fea0003800000 */
.L_x_4:
[----:B------:R-:W-:-:S00]  /*0260*/  BRA `(.L_x_4) ;  /* 0xfffffffc00fc7947 */ /* 0x000fc0000383ffff */
[----:B------:R-:W-:-:S00]  /*0270*/  NOP ;  /* 0x0000000000007918 */ /* 0x000fc00000000000 */
        /* <DEDUP_REMOVED lines=8> */
.L_x_5:


//--------------------- .nv.shared.reserved.0     --------------------------
	.section	.nv.shared.reserved.0,"aw",@nobits
	.weak		__nv_reservedSMEM_offset_0_alias
	.size		__nv_reservedSMEM_offset_0_alias, 0, 64
	.other		__nv_reservedSMEM_offset_0_alias,@"STO_CUDA_RESERVED_SHARED STV_DEFAULT"
__nv_reservedSMEM_offset_0_alias:
	.zero		0
	.zero		64


//--------------------- .nv.constant0._Z20A_plus_B_in_A_kerneliPdS_ --------------------------
	.section	.nv.constant0._Z20A_plus_B_in_A_kerneliPdS_,"a",@progbits
	.sectionflags	@""
	.align	4
.nv.constant0._Z20A_plus_B_in_A_kerneliPdS_:
	.zero		920


//--------------------- SYMBOLS --------------------------

	.type		.nv.reservedSmem.offset0,@object
	.size		.nv.reservedSmem.offset0,0x4
